	.headerflags	@"EF_CUDA_TEXMODE_UNIFIED EF_CUDA_64BIT_ADDRESS EF_CUDA_ACCELERATORS EF_CUDA_SM90 EF_CUDA_VIRTUAL_SM(EF_CUDA_SM90)"
	.elftype	@"ET_EXEC"


//--------------------- .nv.info                  --------------------------
	.section	.nv.info,"",@"SHT_CUDA_INFO"
	.align	4


	//----- nvinfo : EIATTR_REGCOUNT
	.align		4
        /*0000*/ 	.byte	0x04, 0x2f
        /*0002*/ 	.short	(.L_1 - .L_0)
	.align		4
.L_0:
        /*0004*/ 	.word	index@(triton_poi_fused__softmax_1)
        /*0008*/ 	.word	0x0000001a


	//----- nvinfo : EIATTR_MIN_STACK_SIZE
	.align		4
.L_1:
        /*000c*/ 	.byte	0x04, 0x12
        /*000e*/ 	.short	(.L_3 - .L_2)
	.align		4
.L_2:
        /*0010*/ 	.word	index@(triton_poi_fused__softmax_1)
        /*0014*/ 	.word	0x00000000


	//----- nvinfo : EIATTR_FRAME_SIZE
	.align		4
.L_3:
        /*0018*/ 	.byte	0x04, 0x11
        /*001a*/ 	.short	(.L_5 - .L_4)
	.align		4
.L_4:
        /*001c*/ 	.word	index@(triton_poi_fused__softmax_1)
        /*0020*/ 	.word	0x00000000


	//----- nvinfo : EIATTR_MIN_STACK_SIZE
	.align		4
.L_5:
        /*0024*/ 	.byte	0x04, 0x12
        /*0026*/ 	.short	(.L_7 - .L_6)
	.align		4
.L_6:
        /*0028*/ 	.word	index@(triton_poi_fused__softmax_1)
        /*002c*/ 	.word	0x00000000
.L_7:


//--------------------- .nv.info.triton_poi_fused__softmax_1 --------------------------
	.section	.nv.info.triton_poi_fused__softmax_1,"",@"SHT_CUDA_INFO"
	.sectionflags	@""
	.align	4


	//----- nvinfo : EIATTR_CUDA_API_VERSION
	.align		4
        /*0000*/ 	.byte	0x04, 0x37
        /*0002*/ 	.short	(.L_9 - .L_8)
.L_8:
        /*0004*/ 	.word	0x0000007c


	//----- nvinfo : EIATTR_KPARAM_INFO
	.align		4
.L_9:
        /*0008*/ 	.byte	0x04, 0x17
        /*000a*/ 	.short	(.L_11 - .L_10)
.L_10:
        /*000c*/ 	.word	0x00000000
        /*0010*/ 	.short	0x0002
        /*0012*/ 	.short	0x0010
        /*0014*/ 	.byte	0x00, 0xf0, 0x11, 0x00


	//----- nvinfo : EIATTR_KPARAM_INFO
	.align		4
.L_11:
        /*0018*/ 	.byte	0x04, 0x17
        /*001a*/ 	.short	(.L_13 - .L_12)
.L_12:
        /*001c*/ 	.word	0x00000000
        /*0020*/ 	.short	0x0001
        /*0022*/ 	.short	0x0008
        /*0024*/ 	.byte	0x00, 0xf4, 0x21, 0x00


	//----- nvinfo : EIATTR_KPARAM_INFO
	.align		4
.L_13:
        /*0028*/ 	.byte	0x04, 0x17
        /*002a*/ 	.short	(.L_15 - .L_14)
.L_14:
        /*002c*/ 	.word	0x00000000
        /*0030*/ 	.short	0x0000
        /*0032*/ 	.short	0x0000
        /*0034*/ 	.byte	0x00, 0xf4, 0x21, 0x00


	//----- nvinfo : EIATTR_SPARSE_MMA_MASK
	.align		4
.L_15:
        /*0038*/ 	.byte	0x03, 0x50
        /*003a*/ 	.short	0x0000


	//----- nvinfo : EIATTR_MAXREG_COUNT
	.align		4
        /*003c*/ 	.byte	0x03, 0x1b
        /*003e*/ 	.short	0x00ff


	//----- nvinfo : EIATTR_EXIT_INSTR_OFFSETS
	.align		4
        /*0040*/ 	.byte	0x04, 0x1c
        /*0042*/ 	.short	(.L_17 - .L_16)


	//   ....[0]....
.L_16:
        /*0044*/ 	.word	0x00000450


	//   ....[1]....
        /*0048*/ 	.word	0x00000470


	//----- nvinfo : EIATTR_REQNTID
	.align		4
.L_17:
        /*004c*/ 	.byte	0x04, 0x10
        /*004e*/ 	.short	(.L_19 - .L_18)
.L_18:
        /*0050*/ 	.word	0x00000080
        /*0054*/ 	.word	0x00000001
        /*0058*/ 	.word	0x00000001


	//----- nvinfo : EIATTR_CBANK_PARAM_SIZE
	.align		4
.L_19:
        /*005c*/ 	.byte	0x03, 0x19
        /*005e*/ 	.short	0x0014


	//----- nvinfo : EIATTR_PARAM_CBANK
	.align		4
        /*0060*/ 	.byte	0x04, 0x0a
        /*0062*/ 	.short	(.L_21 - .L_20)
	.align		4
.L_20:
        /*0064*/ 	.word	index@(.nv.constant0.triton_poi_fused__softmax_1)
        /*0068*/ 	.short	0x0210
        /*006a*/ 	.short	0x0014


	//----- nvinfo : EIATTR_SW_WAR
	.align		4
.L_21:
        /*006c*/ 	.byte	0x04, 0x36
        /*006e*/ 	.short	(.L_23 - .L_22)
.L_22:
        /*0070*/ 	.word	0x00000008
.L_23:


//--------------------- .nv.callgraph             --------------------------
	.section	.nv.callgraph,"",@"SHT_CUDA_CALLGRAPH"
	.align	4
	.sectionentsize	8
	.align		4
        /*0000*/ 	.word	0x00000000
	.align		4
        /*0004*/ 	.word	0xffffffff
	.align		4
        /*0008*/ 	.word	0x00000000
	.align		4
        /*000c*/ 	.word	0xfffffffe
	.align		4
        /*0010*/ 	.word	0x00000000
	.align		4
        /*0014*/ 	.word	0xfffffffd
	.align		4
        /*0018*/ 	.word	0x00000000
	.align		4
        /*001c*/ 	.word	0xfffffffc


//--------------------- .text.triton_poi_fused__softmax_1 --------------------------
	.section	.text.triton_poi_fused__softmax_1,"ax",@progbits
	.align	128
        .global         triton_poi_fused__softmax_1
        .type           triton_poi_fused__softmax_1,@function
        .size           triton_poi_fused__softmax_1,(.L_x_1 - triton_poi_fused__softmax_1)
        .other          triton_poi_fused__softmax_1,@"STO_CUDA_ENTRY STV_DEFAULT"
triton_poi_fused__softmax_1:
.text.triton_poi_fused__softmax_1:
[----:B------:R-:W0:Y:S02]  /*0000*/  LDC R1, c[0x0][0x28] ;  /* 0x00000a00ff017b82 */ /* 0x000e240000000800 */
[----:B------:R-:W1:Y:S01]  /*0010*/  S2R R0, SR_TID.X ;  /* 0x0000000000007919 */ /* 0x000e620000002100 */
[----:B------:R-:W-:Y:S01]  /*0020*/  ULDC.64 UR4, c[0x0][0x208] ;  /* 0x0000820000047ab9 */ /* 0x000fe20000000a00 */
[----:B------:R-:W2:Y:S01]  /*0030*/  S2R R3, SR_CTAID.X ;  /* 0x0000000000037919 */ /* 0x000ea20000002500 */
[----:B-1----:R-:W-:Y:S01]  /*0040*/  IMAD.SHL.U32 R0, R0, 0x2, RZ ;  /* 0x0000000200007824 */ /* 0x002fe200078e00ff */
[----:B--2---:R-:W-:-:S04]  /*0050*/  SHF.R.S32.HI R13, RZ, 0x17, R3 ;  /* 0x00000017ff0d7819 */ /* 0x004fc80000011403 */
[----:B------:R-:W-:Y:S02]  /*0060*/  LOP3.LUT R0, R0, 0xfe, RZ, 0xc0, !PT ;  /* 0x000000fe00007812 */ /* 0x000fe400078ec0ff */
[----:B------:R-:W-:-:S03]  /*0070*/  SGXT R13, R13, 0x1 ;  /* 0x000000010d0d781a */ /* 0x000fc60000000200 */
[----:B------:R-:W-:Y:S02]  /*0080*/  IMAD R0, R3, 0x100, R0 ;  /* 0x0000010003007824 */ /* 0x000fe400078e0200 */
[----:B------:R-:W1:Y:S03]  /*0090*/  LDC.64 R2, c[0x0][0x210] ;  /* 0x00008400ff027b82 */ /* 0x000e660000000a00 */
[CC--:B------:R-:W-:Y:S02]  /*00a0*/  LEA.HI R4, R13.reuse, R0.reuse, RZ, 0x2 ;  /* 0x000000000d047211 */ /* 0x0c0fe400078f10ff */
[----:B------:R-:W-:Y:S02]  /*00b0*/  LEA.HI R6, R13, R0, RZ, 0x6 ;  /* 0x000000000d067211 */ /* 0x000fe400078f30ff */
[----:B------:R-:W-:Y:S02]  /*00c0*/  SHF.R.S32.HI R7, RZ, 0x2, R4 ;  /* 0x00000002ff077819 */ /* 0x000fe40000011404 */
[----:B------:R-:W-:-:S02]  /*00d0*/  LOP3.LUT R5, R4, 0xfffffffc, RZ, 0xc0, !PT ;  /* 0xfffffffc04057812 */ /* 0x000fc400078ec0ff */
[----:B------:R-:W-:Y:S02]  /*00e0*/  LEA.HI R8, R7, R7, RZ, 0x2 ;  /* 0x0000000707087211 */ /* 0x000fe400078f10ff */
[----:B------:R-:W-:Y:S02]  /*00f0*/  LOP3.LUT R6, R6, 0xffffffc0, RZ, 0xc0, !PT ;  /* 0xffffffc006067812 */ /* 0x000fe400078ec0ff */
[----:B------:R-:W-:Y:S02]  /*0100*/  LOP3.LUT R8, R8, 0xffffffc, RZ, 0xc0, !PT ;  /* 0x0ffffffc08087812 */ /* 0x000fe400078ec0ff */
[----:B------:R-:W-:Y:S02]  /*0110*/  IADD3 R5, R6, R0, -R5 ;  /* 0x0000000006057210 */ /* 0x000fe40007ffe805 */
[----:B------:R-:W-:Y:S02]  /*0120*/  IADD3 R8, R7, -R8, RZ ;  /* 0x8000000807087210 */ /* 0x000fe40007ffe0ff */
[----:B------:R-:W-:-:S02]  /*0130*/  CS2R R6, SRZ ;  /* 0x0000000000067805 */ /* 0x000fc4000001ff00 */
[----:B------:R-:W-:Y:S01]  /*0140*/  ISETP.GE.AND P4, PT, R0, 0x100, PT ;  /* 0x000001000000780c */ /* 0x000fe20003f86270 */
[----:B------:R-:W-:Y:S01]  /*0150*/  IMAD R21, R8, 0x10, R5 ;  /* 0x0000001008157824 */ /* 0x000fe200078e0205 */
[----:B------:R-:W-:-:S03]  /*0160*/  CS2R R4, SRZ ;  /* 0x0000000000047805 */ /* 0x000fc6000001ff00 */
[----:B-1----:R-:W-:Y:S01]  /*0170*/  IMAD.WIDE R14, R21, 0x4, R2 ;  /* 0x00000004150e7825 */ /* 0x002fe200078e0202 */
[----:B------:R-:W-:-:S03]  /*0180*/  IADD3 R17, R21, 0x4, RZ ;  /* 0x0000000415117810 */ /* 0x000fc60007ffe0ff */
[----:B------:R-:W-:Y:S02]  /*0190*/  VIADD R19, R21, 0x8 ;  /* 0x0000000815137836 */ /* 0x000fe40000000000 */
[--C-:B------:R-:W-:Y:S01]  /*01a0*/  IMAD.WIDE R16, R17, 0x4, R2.reuse ;  /* 0x0000000411107825 */ /* 0x100fe200078e0202 */
[----:B------:R-:W-:Y:S02]  /*01b0*/  CS2R R8, SRZ ;  /* 0x0000000000087805 */ /* 0x000fe4000001ff00 */
[----:B------:R-:W-:Y:S01]  /*01c0*/  IADD3 R23, R21, 0xc, RZ ;  /* 0x0000000c15177810 */ /* 0x000fe20007ffe0ff */
[----:B------:R1:W2:Y:S01]  /*01d0*/  @!P4 LDG.E.EL.64 R4, desc[UR4][R14.64] ;  /* 0x000000040e04c981 */ /* 0x0002a2000c2e1b00 */
[----:B------:R-:W-:-:S03]  /*01e0*/  IMAD.WIDE R18, R19, 0x4, R2 ;  /* 0x0000000413127825 */ /* 0x000fc600078e0202 */
[----:B------:R-:W2:Y:S01]  /*01f0*/  @!P4 LDG.E.EL.64 R6, desc[UR4][R16.64] ;  /* 0x000000041006c981 */ /* 0x000ea2000c2e1b00 */
[----:B------:R-:W-:-:S03]  /*0200*/  CS2R R10, SRZ ;  /* 0x00000000000a7805 */ /* 0x000fc6000001ff00 */
[----:B------:R-:W3:Y:S01]  /*0210*/  @!P4 LDG.E.EL.64 R8, desc[UR4][R18.64] ;  /* 0x000000041208c981 */ /* 0x000ee2000c2e1b00 */
[----:B-1----:R-:W-:Y:S01]  /*0220*/  IMAD.WIDE R14, R23, 0x4, R2 ;  /* 0x00000004170e7825 */ /* 0x002fe200078e0202 */
[----:B------:R-:W-:-:S04]  /*0230*/  LEA.HI R13, R13, R0, RZ, 0x4 ;  /* 0x000000000d0d7211 */ /* 0x000fc800078f20ff */
[----:B------:R2:W4:Y:S01]  /*0240*/  @!P4 LDG.E.EL.64 R10, desc[UR4][R14.64] ;  /* 0x000000040e0ac981 */ /* 0x000522000c2e1b00 */
[----:B------:R-:W-:-:S04]  /*0250*/  SHF.R.S32.HI R13, RZ, 0x4, R13 ;  /* 0x00000004ff0d7819 */ /* 0x000fc8000001140d */
[----:B------:R-:W-:-:S04]  /*0260*/  LEA.HI R12, R13, R13, RZ, 0x2 ;  /* 0x0000000d0d0c7211 */ /* 0x000fc800078f10ff */
[----:B------:R-:W-:-:S05]  /*0270*/  LOP3.LUT R12, R12, 0x3ffffffc, RZ, 0xc0, !PT ;  /* 0x3ffffffc0c0c7812 */ /* 0x000fca00078ec0ff */
[----:B------:R-:W-:-:S05]  /*0280*/  IMAD.IADD R12, R13, 0x1, -R12 ;  /* 0x000000010d0c7824 */ /* 0x000fca00078e0a0c */
[----:B------:R-:W-:-:S05]  /*0290*/  LEA R13, R12, R21, 0x2 ;  /* 0x000000150c0d7211 */ /* 0x000fca00078e10ff */
[----:B------:R-:W-:Y:S01]  /*02a0*/  IMAD.WIDE R12, R13, 0x4, R2 ;  /* 0x000000040d0c7825 */ /* 0x000fe200078e0202 */
[----:B------:R-:W-:-:S06]  /*02b0*/  CS2R R2, SRZ ;  /* 0x0000000000027805 */ /* 0x000fcc000001ff00 */
[----:B------:R-:W5:Y:S01]  /*02c0*/  @!P4 LDG.E.64 R2, desc[UR4][R12.64] ;  /* 0x000000040c02c981 */ /* 0x000f62000c1e1b00 */
[----:B--2---:R-:W-:Y:S01]  /*02d0*/  FADD R15, R6, R4 ;  /* 0x00000004060f7221 */ /* 0x004fe20000000000 */
[----:B------:R-:W-:-:S03]  /*02e0*/  FADD R4, R7, R5 ;  /* 0x0000000507047221 */ /* 0x000fc60000000000 */
[----:B---3--:R-:W-:Y:S01]  /*02f0*/  FADD R15, R15, R8 ;  /* 0x000000080f0f7221 */ /* 0x008fe20000000000 */
[----:B------:R-:W-:-:S03]  /*0300*/  FADD R4, R4, R9 ;  /* 0x0000000904047221 */ /* 0x000fc60000000000 */
[----:B----4-:R-:W-:Y:S01]  /*0310*/  FADD R10, R15, R10 ;  /* 0x0000000a0f0a7221 */ /* 0x010fe20000000000 */
[----:B------:R-:W-:Y:S02]  /*0320*/  FADD R11, R4, R11 ;  /* 0x0000000b040b7221 */ /* 0x000fe40000000000 */
[----:B------:R-:W1:Y:S02]  /*0330*/  LDC.64 R4, c[0x0][0x218] ;  /* 0x00008600ff047b82 */ /* 0x000e640000000a00 */
[C---:B------:R-:W-:Y:S02]  /*0340*/  FSETP.GT.AND P0, PT, |R10|.reuse, 8.50705917302346158658e+37, PT ;  /* 0x7e8000000a00780b */ /* 0x040fe40003f04200 */
[C---:B------:R-:W-:Y:S02]  /*0350*/  FSETP.GT.AND P1, PT, |R11|.reuse, 8.50705917302346158658e+37, PT ;  /* 0x7e8000000b00780b */ /* 0x040fe40003f24200 */
[----:B------:R-:W-:Y:S02]  /*0360*/  FSETP.GEU.AND P2, PT, |R10|, 1.175494350822287508e-38, PT ;  /* 0x008000000a00780b */ /* 0x000fe40003f4e200 */
[----:B------:R-:W-:-:S07]  /*0370*/  FSETP.GEU.AND P3, PT, |R11|, 1.175494350822287508e-38, PT ;  /* 0x008000000b00780b */ /* 0x000fce0003f6e200 */
[----:B------:R-:W-:Y:S02]  /*0380*/  @P0 FMUL R10, R10, 0.25 ;  /* 0x3e8000000a0a0820 */ /* 0x000fe40000400000 */
[----:B------:R-:W-:Y:S02]  /*0390*/  @P1 FMUL R11, R11, 0.25 ;  /* 0x3e8000000b0b1820 */ /* 0x000fe40000400000 */
[----:B------:R-:W-:Y:S02]  /*03a0*/  @!P2 FMUL R10, R10, 16777216 ;  /* 0x4b8000000a0aa820 */ /* 0x000fe40000400000 */
[----:B------:R-:W-:Y:S02]  /*03b0*/  @!P3 FMUL R11, R11, 16777216 ;  /* 0x4b8000000b0bb820 */ /* 0x000fe40000400000 */
[----:B------:R-:W2:Y:S08]  /*03c0*/  MUFU.RCP R7, R10 ;  /* 0x0000000a00077308 */ /* 0x000eb00000001000 */
[----:B------:R-:W3:Y:S01]  /*03d0*/  MUFU.RCP R6, R11 ;  /* 0x0000000b00067308 */ /* 0x000ee20000001000 */
[----:B-----5:R-:W-:Y:S01]  /*03e0*/  @P0 FMUL R2, R2, 0.25 ;  /* 0x3e80000002020820 */ /* 0x020fe20000400000 */
[----:B------:R-:W-:-:S03]  /*03f0*/  @P1 FMUL R3, R3, 0.25 ;  /* 0x3e80000003031820 */ /* 0x000fc60000400000 */
[----:B------:R-:W-:Y:S01]  /*0400*/  @!P2 FMUL R2, R2, 16777216 ;  /* 0x4b8000000202a820 */ /* 0x000fe20000400000 */
[----:B------:R-:W-:Y:S01]  /*0410*/  @!P3 FMUL R3, R3, 16777216 ;  /* 0x4b8000000303b820 */ /* 0x000fe20000400000 */
[----:B-1----:R-:W-:-:S04]  /*0420*/  IMAD.WIDE R4, R0, 0x4, R4 ;  /* 0x0000000400047825 */ /* 0x002fc800078e0204 */
[----:B--2---:R-:W-:Y:S01]  /*0430*/  FMUL R2, R7, R2 ;  /* 0x0000000207027220 */ /* 0x004fe20000400000 */
[----:B---3--:R-:W-:Y:S01]  /*0440*/  FMUL R3, R6, R3 ;  /* 0x0000000306037220 */ /* 0x008fe20000400000 */
[----:B------:R-:W-:Y:S06]  /*0450*/  @P4 EXIT ;  /* 0x000000000000494d */ /* 0x000fec0003800000 */
[----:B------:R-:W-:Y:S01]  /*0460*/  STG.E.64 desc[UR4][R4.64], R2 ;  /* 0x0000000204007986 */ /* 0x000fe2000c101b04 */
[----:B------:R-:W-:Y:S05]  /*0470*/  EXIT ;  /* 0x000000000000794d */ /* 0x000fea0003800000 */
.L_x_0:
[----:B------:R-:W-:-:S00]  /*0480*/  BRA `(.L_x_0) ;  /* 0xfffffffc00fc7947 */ /* 0x000fc0000383ffff */
[----:B------:R-:W-:-:S00]  /*0490*/  NOP ;  /* 0x0000000000007918 */ /* 0x000fc00000000000 */
        /* <DEDUP_REMOVED lines=14> */
.L_x_1:


//--------------------- .nv.constant0.triton_poi_fused__softmax_1 --------------------------
	.section	.nv.constant0.triton_poi_fused__softmax_1,"a",@progbits
	.sectionflags	@""
	.align	4
.nv.constant0.triton_poi_fused__softmax_1:
	.zero		548
